//
// Generated by NVIDIA NVVM Compiler
//
// Compiler Build ID: CL-36424714
// Cuda compilation tools, release 13.0, V13.0.88
// Based on NVVM 20.0.0
//

.version 9.0
.target sm_100
.address_size 64

	// .globl	_Z28kernel_preproc_hwc3_bgr8_zp1PfPKhiiii
// _ZZ6matmulPfPKfS1_iE3s_A has been demoted
// _ZZ6matmulPfPKfS1_iE3s_B has been demoted

.visible .entry _Z28kernel_preproc_hwc3_bgr8_zp1PfPKhiiii(
	.param .u64 .ptr .align 1 _Z28kernel_preproc_hwc3_bgr8_zp1PfPKhiiii_param_0,
	.param .u64 .ptr .align 1 _Z28kernel_preproc_hwc3_bgr8_zp1PfPKhiiii_param_1,
	.param .u32 _Z28kernel_preproc_hwc3_bgr8_zp1PfPKhiiii_param_2,
	.param .u32 _Z28kernel_preproc_hwc3_bgr8_zp1PfPKhiiii_param_3,
	.param .u32 _Z28kernel_preproc_hwc3_bgr8_zp1PfPKhiiii_param_4,
	.param .u32 _Z28kernel_preproc_hwc3_bgr8_zp1PfPKhiiii_param_5
)
{
	.reg .pred 	%p<2>;
	.reg .b16 	%rs<2>;
	.reg .b32 	%r<22>;
	.reg .b32 	%f<2>;
	.reg .b64 	%rd<9>;

	ld.param.u64 	%rd1, [_Z28kernel_preproc_hwc3_bgr8_zp1PfPKhiiii_param_0];
	ld.param.u64 	%rd2, [_Z28kernel_preproc_hwc3_bgr8_zp1PfPKhiiii_param_1];
	ld.param.u32 	%r2, [_Z28kernel_preproc_hwc3_bgr8_zp1PfPKhiiii_param_3];
	ld.param.u32 	%r3, [_Z28kernel_preproc_hwc3_bgr8_zp1PfPKhiiii_param_4];
	ld.param.u32 	%r4, [_Z28kernel_preproc_hwc3_bgr8_zp1PfPKhiiii_param_5];
	mov.u32 	%r5, %tid.x;
	mov.u32 	%r6, %ctaid.x;
	mov.u32 	%r7, %ntid.x;
	mad.lo.s32 	%r1, %r6, %r7, %r5;
	setp.ge.s32 	%p1, %r1, %r4;
	@%p1 bra 	$L__BB0_2;
	cvta.to.global.u64 	%rd3, %rd2;
	cvta.to.global.u64 	%rd4, %rd1;
	div.s32 	%r8, %r1, %r3;
	mul.lo.s32 	%r9, %r8, %r3;
	sub.s32 	%r10, %r1, %r9;
	div.s32 	%r11, %r8, %r2;
	mul.lo.s32 	%r12, %r11, %r2;
	sub.s32 	%r13, %r8, %r12;
	mul.hi.s32 	%r14, %r11, 1431655766;
	shr.u32 	%r15, %r14, 31;
	add.s32 	%r16, %r14, %r15;
	mul.lo.s32 	%r17, %r16, 3;
	mad.lo.s32 	%r18, %r16, %r2, %r13;
	mad.lo.s32 	%r19, %r18, %r3, %r10;
	sub.s32 	%r20, %r17, %r11;
	mad.lo.s32 	%r21, %r19, 3, %r20;
	cvt.s64.s32 	%rd5, %r21;
	add.s64 	%rd6, %rd3, %rd5;
	ld.global.u8 	%rs1, [%rd6+2];
	cvt.rn.f32.u16 	%f1, %rs1;
	mul.wide.s32 	%rd7, %r1, 4;
	add.s64 	%rd8, %rd4, %rd7;
	st.global.f32 	[%rd8], %f1;
$L__BB0_2:
	ret;

}
	// .globl	_Z6matmulPfPKfS1_i
.visible .entry _Z6matmulPfPKfS1_i(
	.param .u64 .ptr .align 1 _Z6matmulPfPKfS1_i_param_0,
	.param .u64 .ptr .align 1 _Z6matmulPfPKfS1_i_param_1,
	.param .u64 .ptr .align 1 _Z6matmulPfPKfS1_i_param_2,
	.param .u32 _Z6matmulPfPKfS1_i_param_3
)
{
	.reg .pred 	%p<3>;
	.reg .b32 	%r<37>;
	.reg .b32 	%f<105>;
	.reg .b64 	%rd<13>;
	// demoted variable
	.shared .align 4 .b8 _ZZ6matmulPfPKfS1_iE3s_A[4096];
	// demoted variable
	.shared .align 4 .b8 _ZZ6matmulPfPKfS1_iE3s_B[4096];
	ld.param.u64 	%rd3, [_Z6matmulPfPKfS1_i_param_0];
	ld.param.u64 	%rd4, [_Z6matmulPfPKfS1_i_param_1];
	ld.param.u64 	%rd5, [_Z6matmulPfPKfS1_i_param_2];
	ld.param.u32 	%r19, [_Z6matmulPfPKfS1_i_param_3];
	mov.u32 	%r20, %ctaid.y;
	mov.u32 	%r21, %ctaid.x;
	mov.u32 	%r1, %tid.y;
	mov.u32 	%r2, %tid.x;
	shl.b32 	%r22, %r20, 5;
	add.s32 	%r3, %r22, %r1;
	shl.b32 	%r4, %r21, 5;
	setp.lt.s32 	%p1, %r19, 32;
	mov.f32 	%f104, 0f00000000;
	@%p1 bra 	$L__BB1_3;
	shl.b32 	%r23, %r1, 7;
	mov.u32 	%r24, _ZZ6matmulPfPKfS1_iE3s_A;
	add.s32 	%r5, %r24, %r23;
	shl.b32 	%r25, %r2, 2;
	add.s32 	%r6, %r5, %r25;
	mov.u32 	%r26, _ZZ6matmulPfPKfS1_iE3s_B;
	add.s32 	%r8, %r26, %r25;
	add.s32 	%r7, %r8, %r23;
	shr.s32 	%r27, %r19, 31;
	shr.u32 	%r28, %r27, 27;
	add.s32 	%r29, %r19, %r28;
	shr.s32 	%r30, %r29, 5;
	neg.s32 	%r36, %r30;
	mad.lo.s32 	%r35, %r19, %r3, %r2;
	mad.lo.s32 	%r31, %r1, %r19, %r2;
	add.s32 	%r34, %r31, %r4;
	shl.b32 	%r12, %r19, 5;
	cvta.to.global.u64 	%rd1, %rd4;
	cvta.to.global.u64 	%rd2, %rd5;
	mov.f32 	%f104, 0f00000000;
$L__BB1_2:
	mul.wide.s32 	%rd6, %r35, 4;
	add.s64 	%rd7, %rd1, %rd6;
	ld.global.f32 	%f6, [%rd7];
	st.shared.f32 	[%r6], %f6;
	mul.wide.u32 	%rd8, %r34, 4;
	add.s64 	%rd9, %rd2, %rd8;
	ld.global.f32 	%f7, [%rd9];
	st.shared.f32 	[%r7], %f7;
	bar.sync 	0;
	ld.shared.f32 	%f8, [%r5];
	ld.shared.f32 	%f9, [%r8];
	fma.rn.f32 	%f10, %f8, %f9, %f104;
	ld.shared.f32 	%f11, [%r5+4];
	ld.shared.f32 	%f12, [%r8+128];
	fma.rn.f32 	%f13, %f11, %f12, %f10;
	ld.shared.f32 	%f14, [%r5+8];
	ld.shared.f32 	%f15, [%r8+256];
	fma.rn.f32 	%f16, %f14, %f15, %f13;
	ld.shared.f32 	%f17, [%r5+12];
	ld.shared.f32 	%f18, [%r8+384];
	fma.rn.f32 	%f19, %f17, %f18, %f16;
	ld.shared.f32 	%f20, [%r5+16];
	ld.shared.f32 	%f21, [%r8+512];
	fma.rn.f32 	%f22, %f20, %f21, %f19;
	ld.shared.f32 	%f23, [%r5+20];
	ld.shared.f32 	%f24, [%r8+640];
	fma.rn.f32 	%f25, %f23, %f24, %f22;
	ld.shared.f32 	%f26, [%r5+24];
	ld.shared.f32 	%f27, [%r8+768];
	fma.rn.f32 	%f28, %f26, %f27, %f25;
	ld.shared.f32 	%f29, [%r5+28];
	ld.shared.f32 	%f30, [%r8+896];
	fma.rn.f32 	%f31, %f29, %f30, %f28;
	ld.shared.f32 	%f32, [%r5+32];
	ld.shared.f32 	%f33, [%r8+1024];
	fma.rn.f32 	%f34, %f32, %f33, %f31;
	ld.shared.f32 	%f35, [%r5+36];
	ld.shared.f32 	%f36, [%r8+1152];
	fma.rn.f32 	%f37, %f35, %f36, %f34;
	ld.shared.f32 	%f38, [%r5+40];
	ld.shared.f32 	%f39, [%r8+1280];
	fma.rn.f32 	%f40, %f38, %f39, %f37;
	ld.shared.f32 	%f41, [%r5+44];
	ld.shared.f32 	%f42, [%r8+1408];
	fma.rn.f32 	%f43, %f41, %f42, %f40;
	ld.shared.f32 	%f44, [%r5+48];
	ld.shared.f32 	%f45, [%r8+1536];
	fma.rn.f32 	%f46, %f44, %f45, %f43;
	ld.shared.f32 	%f47, [%r5+52];
	ld.shared.f32 	%f48, [%r8+1664];
	fma.rn.f32 	%f49, %f47, %f48, %f46;
	ld.shared.f32 	%f50, [%r5+56];
	ld.shared.f32 	%f51, [%r8+1792];
	fma.rn.f32 	%f52, %f50, %f51, %f49;
	ld.shared.f32 	%f53, [%r5+60];
	ld.shared.f32 	%f54, [%r8+1920];
	fma.rn.f32 	%f55, %f53, %f54, %f52;
	ld.shared.f32 	%f56, [%r5+64];
	ld.shared.f32 	%f57, [%r8+2048];
	fma.rn.f32 	%f58, %f56, %f57, %f55;
	ld.shared.f32 	%f59, [%r5+68];
	ld.shared.f32 	%f60, [%r8+2176];
	fma.rn.f32 	%f61, %f59, %f60, %f58;
	ld.shared.f32 	%f62, [%r5+72];
	ld.shared.f32 	%f63, [%r8+2304];
	fma.rn.f32 	%f64, %f62, %f63, %f61;
	ld.shared.f32 	%f65, [%r5+76];
	ld.shared.f32 	%f66, [%r8+2432];
	fma.rn.f32 	%f67, %f65, %f66, %f64;
	ld.shared.f32 	%f68, [%r5+80];
	ld.shared.f32 	%f69, [%r8+2560];
	fma.rn.f32 	%f70, %f68, %f69, %f67;
	ld.shared.f32 	%f71, [%r5+84];
	ld.shared.f32 	%f72, [%r8+2688];
	fma.rn.f32 	%f73, %f71, %f72, %f70;
	ld.shared.f32 	%f74, [%r5+88];
	ld.shared.f32 	%f75, [%r8+2816];
	fma.rn.f32 	%f76, %f74, %f75, %f73;
	ld.shared.f32 	%f77, [%r5+92];
	ld.shared.f32 	%f78, [%r8+2944];
	fma.rn.f32 	%f79, %f77, %f78, %f76;
	ld.shared.f32 	%f80, [%r5+96];
	ld.shared.f32 	%f81, [%r8+3072];
	fma.rn.f32 	%f82, %f80, %f81, %f79;
	ld.shared.f32 	%f83, [%r5+100];
	ld.shared.f32 	%f84, [%r8+3200];
	fma.rn.f32 	%f85, %f83, %f84, %f82;
	ld.shared.f32 	%f86, [%r5+104];
	ld.shared.f32 	%f87, [%r8+3328];
	fma.rn.f32 	%f88, %f86, %f87, %f85;
	ld.shared.f32 	%f89, [%r5+108];
	ld.shared.f32 	%f90, [%r8+3456];
	fma.rn.f32 	%f91, %f89, %f90, %f88;
	ld.shared.f32 	%f92, [%r5+112];
	ld.shared.f32 	%f93, [%r8+3584];
	fma.rn.f32 	%f94, %f92, %f93, %f91;
	ld.shared.f32 	%f95, [%r5+116];
	ld.shared.f32 	%f96, [%r8+3712];
	fma.rn.f32 	%f97, %f95, %f96, %f94;
	ld.shared.f32 	%f98, [%r5+120];
	ld.shared.f32 	%f99, [%r8+3840];
	fma.rn.f32 	%f100, %f98, %f99, %f97;
	ld.shared.f32 	%f101, [%r5+124];
	ld.shared.f32 	%f102, [%r8+3968];
	fma.rn.f32 	%f104, %f101, %f102, %f100;
	bar.sync 	0;
	add.s32 	%r36, %r36, 1;
	setp.ne.s32 	%p2, %r36, 0;
	add.s32 	%r35, %r35, 32;
	add.s32 	%r34, %r34, %r12;
	@%p2 bra 	$L__BB1_2;
$L__BB1_3:
	cvta.to.global.u64 	%rd10, %rd3;
	add.s32 	%r32, %r4, %r2;
	mad.lo.s32 	%r33, %r19, %r3, %r32;
	mul.wide.s32 	%rd11, %r33, 4;
	add.s64 	%rd12, %rd10, %rd11;
	st.global.f32 	[%rd12], %f104;
	ret;

}


// ===== COMPILED SASS (sm_100) =====

	.target	sm_100

	.elftype	@"ET_EXEC"


//--------------------- .note.nv.tkinfo           --------------------------
	.section	.note.nv.tkinfo,"",@"SHT_NOTE"
	.sectionflags	@"SHF_NOTE_NV_TKINFO"
	.tkinfo
        /*0018*/ 	.word	0x00000002
        /*0030*/ 	.string	""
        /*0030*/ 	.string	"ptxas"
        /*0030*/ 	.string	"Cuda compilation tools, release 13.0, V13.0.88"
        /*0030*/ 	.string	"Build cuda_13.0.r13.0/compiler.36424714_0"
        /*0030*/ 	.string	"-arch sm_100 -m 64 "



//--------------------- .note.nv.cuinfo           --------------------------
	.section	.note.nv.cuinfo,"",@"SHT_NOTE"
	.sectionflags	@"SHF_NOTE_NV_CUINFO"
        /*0018*/ 	.short	0x0002
        /*001a*/ 	.short	0x0064
        /*001c*/ 	.short	0x0082
	.zero		2


//--------------------- .nv.info                  --------------------------
	.section	.nv.info,"",@"SHT_CUDA_INFO"
	.align	4


	//----- nvinfo : EIATTR_REGCOUNT
	.align		4
        /*0000*/ 	.byte	0x04, 0x2f
        /*0002*/ 	.short	(.L_1 - .L_0)
	.align		4
.L_0:
        /*0004*/ 	.word	index@(_Z28kernel_preproc_hwc3_bgr8_zp1PfPKhiiii)
        /*0008*/ 	.word	0x0000000f


	//----- nvinfo : EIATTR_FRAME_SIZE
	.align		4
.L_1:
        /*000c*/ 	.byte	0x04, 0x11
        /*000e*/ 	.short	(.L_3 - .L_2)
	.align		4
.L_2:
        /*0010*/ 	.word	index@(_Z28kernel_preproc_hwc3_bgr8_zp1PfPKhiiii)
        /*0014*/ 	.word	0x00000000


	//----- nvinfo : EIATTR_REGCOUNT
	.align		4
.L_3:
        /*0018*/ 	.byte	0x04, 0x2f
        /*001a*/ 	.short	(.L_5 - .L_4)
	.align		4
.L_4:
        /*001c*/ 	.word	index@(_Z6matmulPfPKfS1_i)
        /*0020*/ 	.word	0x00000020


	//----- nvinfo : EIATTR_FRAME_SIZE
	.align		4
.L_5:
        /*0024*/ 	.byte	0x04, 0x11
        /*0026*/ 	.short	(.L_7 - .L_6)
	.align		4
.L_6:
        /*0028*/ 	.word	index@(_Z6matmulPfPKfS1_i)
        /*002c*/ 	.word	0x00000000


	//----- nvinfo : EIATTR_MIN_STACK_SIZE
	.align		4
.L_7:
        /*0030*/ 	.byte	0x04, 0x12
        /*0032*/ 	.short	(.L_9 - .L_8)
	.align		4
.L_8:
        /*0034*/ 	.word	index@(_Z6matmulPfPKfS1_i)
        /*0038*/ 	.word	0x00000000


	//----- nvinfo : EIATTR_MIN_STACK_SIZE
	.align		4
.L_9:
        /*003c*/ 	.byte	0x04, 0x12
        /*003e*/ 	.short	(.L_11 - .L_10)
	.align		4
.L_10:
        /*0040*/ 	.word	index@(_Z28kernel_preproc_hwc3_bgr8_zp1PfPKhiiii)
        /*0044*/ 	.word	0x00000000
.L_11:


//--------------------- .nv.compat                --------------------------
	.section	.nv.compat,"",@"SHT_CUDA_COMPAT_INFO"
	.align	4
        /*0000*/ 	.byte	0x02, 0x09, 0x00, 0x00, 0x02, 0x02, 0x01, 0x00, 0x02, 0x05, 0x05, 0x00, 0x03, 0x07, 0x01, 0x01
        /*0010*/ 	.byte	0x02, 0x03, 0x00, 0x00, 0x02, 0x06, 0x01, 0x00, 0x04, 0x0b, 0x08, 0x00, 0x09, 0x00, 0x00, 0x00
        /*0020*/ 	.byte	0x00, 0x00, 0x00, 0x00


//--------------------- .nv.info._Z6matmulPfPKfS1_i --------------------------
	.section	.nv.info._Z6matmulPfPKfS1_i,"",@"SHT_CUDA_INFO"
	.sectionflags	@""
	.align	4


	//----- nvinfo : EIATTR_CUDA_API_VERSION
	.align		4
        /*0000*/ 	.byte	0x04, 0x37
        /*0002*/ 	.short	(.L_13 - .L_12)
.L_12:
        /*0004*/ 	.word	0x00000082


	//----- nvinfo : EIATTR_KPARAM_INFO
	.align		4
.L_13:
        /*0008*/ 	.byte	0x04, 0x17
        /*000a*/ 	.short	(.L_15 - .L_14)
.L_14:
        /*000c*/ 	.word	0x00000000
        /*0010*/ 	.short	0x0003
        /*0012*/ 	.short	0x0018
        /*0014*/ 	.byte	0x00, 0xf0, 0x11, 0x00


	//----- nvinfo : EIATTR_KPARAM_INFO
	.align		4
.L_15:
        /*0018*/ 	.byte	0x04, 0x17
        /*001a*/ 	.short	(.L_17 - .L_16)
.L_16:
        /*001c*/ 	.word	0x00000000
        /*0020*/ 	.short	0x0002
        /*0022*/ 	.short	0x0010
        /*0024*/ 	.byte	0x00, 0xf5, 0x21, 0x00


	//----- nvinfo : EIATTR_KPARAM_INFO
	.align		4
.L_17:
        /*0028*/ 	.byte	0x04, 0x17
        /*002a*/ 	.short	(.L_19 - .L_18)
.L_18:
        /*002c*/ 	.word	0x00000000
        /*0030*/ 	.short	0x0001
        /*0032*/ 	.short	0x0008
        /*0034*/ 	.byte	0x00, 0xf5, 0x21, 0x00


	//----- nvinfo : EIATTR_KPARAM_INFO
	.align		4
.L_19:
        /*0038*/ 	.byte	0x04, 0x17
        /*003a*/ 	.short	(.L_21 - .L_20)
.L_20:
        /*003c*/ 	.word	0x00000000
        /*0040*/ 	.short	0x0000
        /*0042*/ 	.short	0x0000
        /*0044*/ 	.byte	0x00, 0xf5, 0x21, 0x00


	//----- nvinfo : EIATTR_SPARSE_MMA_MASK
	.align		4
.L_21:
        /*0048*/ 	.byte	0x03, 0x50
        /*004a*/ 	.short	0x0000


	//----- nvinfo : EIATTR_MAXREG_COUNT
	.align		4
        /*004c*/ 	.byte	0x03, 0x1b
        /*004e*/ 	.short	0x00ff


	//----- nvinfo : EIATTR_NUM_BARRIERS
	.align		4
        /*0050*/ 	.byte	0x02, 0x4c
        /*0052*/ 	.byte	0x01
	.zero		1


	//----- nvinfo : EIATTR_MERCURY_ISA_VERSION
	.align		4
        /*0054*/ 	.byte	0x03, 0x5f
        /*0056*/ 	.short	0x0101


	//----- nvinfo : EIATTR_VRC_CTA_INIT_COUNT
	.align		4
        /*0058*/ 	.byte	0x02, 0x4a
	.zero		1
	.zero		1


	//----- nvinfo : EIATTR_EXIT_INSTR_OFFSETS
	.align		4
        /*005c*/ 	.byte	0x04, 0x1c
        /*005e*/ 	.short	(.L_23 - .L_22)


	//   ....[0]....
.L_22:
        /*0060*/ 	.word	0x00000780


	//----- nvinfo : EIATTR_CBANK_PARAM_SIZE
	.align		4
.L_23:
        /*0064*/ 	.byte	0x03, 0x19
        /*0066*/ 	.short	0x001c


	//----- nvinfo : EIATTR_PARAM_CBANK
	.align		4
        /*0068*/ 	.byte	0x04, 0x0a
        /*006a*/ 	.short	(.L_25 - .L_24)
	.align		4
.L_24:
        /*006c*/ 	.word	index@(.nv.constant0._Z6matmulPfPKfS1_i)
        /*0070*/ 	.short	0x0380
        /*0072*/ 	.short	0x001c


	//----- nvinfo : EIATTR_SW_WAR
	.align		4
.L_25:
        /*0074*/ 	.byte	0x04, 0x36
        /*0076*/ 	.short	(.L_27 - .L_26)
.L_26:
        /*0078*/ 	.word	0x00000008
.L_27:


//--------------------- .nv.info._Z28kernel_preproc_hwc3_bgr8_zp1PfPKhiiii --------------------------
	.section	.nv.info._Z28kernel_preproc_hwc3_bgr8_zp1PfPKhiiii,"",@"SHT_CUDA_INFO"
	.sectionflags	@""
	.align	4


	//----- nvinfo : EIATTR_CUDA_API_VERSION
	.align		4
        /*0000*/ 	.byte	0x04, 0x37
        /*0002*/ 	.short	(.L_29 - .L_28)
.L_28:
        /*0004*/ 	.word	0x00000082


	//----- nvinfo : EIATTR_KPARAM_INFO
	.align		4
.L_29:
        /*0008*/ 	.byte	0x04, 0x17
        /*000a*/ 	.short	(.L_31 - .L_30)
.L_30:
        /*000c*/ 	.word	0x00000000
        /*0010*/ 	.short	0x0005
        /*0012*/ 	.short	0x001c
        /*0014*/ 	.byte	0x00, 0xf0, 0x11, 0x00


	//----- nvinfo : EIATTR_KPARAM_INFO
	.align		4
.L_31:
        /*0018*/ 	.byte	0x04, 0x17
        /*001a*/ 	.short	(.L_33 - .L_32)
.L_32:
        /*001c*/ 	.word	0x00000000
        /*0020*/ 	.short	0x0004
        /*0022*/ 	.short	0x0018
        /*0024*/ 	.byte	0x00, 0xf0, 0x11, 0x00


	//----- nvinfo : EIATTR_KPARAM_INFO
	.align		4
.L_33:
        /*0028*/ 	.byte	0x04, 0x17
        /*002a*/ 	.short	(.L_35 - .L_34)
.L_34:
        /*002c*/ 	.word	0x00000000
        /*0030*/ 	.short	0x0003
        /*0032*/ 	.short	0x0014
        /*0034*/ 	.byte	0x00, 0xf0, 0x11, 0x00


	//----- nvinfo : EIATTR_KPARAM_INFO
	.align		4
.L_35:
        /*0038*/ 	.byte	0x04, 0x17
        /*003a*/ 	.short	(.L_37 - .L_36)
.L_36:
        /*003c*/ 	.word	0x00000000
        /*0040*/ 	.short	0x0002
        /*0042*/ 	.short	0x0010
        /*0044*/ 	.byte	0x00, 0xf0, 0x11, 0x00


	//----- nvinfo : EIATTR_KPARAM_INFO
	.align		4
.L_37:
        /*0048*/ 	.byte	0x04, 0x17
        /*004a*/ 	.short	(.L_39 - .L_38)
.L_38:
        /*004c*/ 	.word	0x00000000
        /*0050*/ 	.short	0x0001
        /*0052*/ 	.short	0x0008
        /*0054*/ 	.byte	0x00, 0xf5, 0x21, 0x00


	//----- nvinfo : EIATTR_KPARAM_INFO
	.align		4
.L_39:
        /*0058*/ 	.byte	0x04, 0x17
        /*005a*/ 	.short	(.L_41 - .L_40)
.L_40:
        /*005c*/ 	.word	0x00000000
        /*0060*/ 	.short	0x0000
        /*0062*/ 	.short	0x0000
        /*0064*/ 	.byte	0x00, 0xf5, 0x21, 0x00


	//----- nvinfo : EIATTR_SPARSE_MMA_MASK
	.align		4
.L_41:
        /*0068*/ 	.byte	0x03, 0x50
        /*006a*/ 	.short	0x0000


	//----- nvinfo : EIATTR_MAXREG_COUNT
	.align		4
        /*006c*/ 	.byte	0x03, 0x1b
        /*006e*/ 	.short	0x00ff


	//----- nvinfo : EIATTR_MERCURY_ISA_VERSION
	.align		4
        /*0070*/ 	.byte	0x03, 0x5f
        /*0072*/ 	.short	0x0101


	//----- nvinfo : EIATTR_VRC_CTA_INIT_COUNT
	.align		4
        /*0074*/ 	.byte	0x02, 0x4a
	.zero		1
	.zero		1


	//----- nvinfo : EIATTR_EXIT_INSTR_OFFSETS
	.align		4
        /*0078*/ 	.byte	0x04, 0x1c
        /*007a*/ 	.short	(.L_43 - .L_42)


	//   ....[0]....
.L_42:
        /*007c*/ 	.word	0x00000070


	//   ....[1]....
        /*0080*/ 	.word	0x000004d0


	//----- nvinfo : EIATTR_CBANK_PARAM_SIZE
	.align		4
.L_43:
        /*0084*/ 	.byte	0x03, 0x19
        /*0086*/ 	.short	0x0020


	//----- nvinfo : EIATTR_PARAM_CBANK
	.align		4
        /*0088*/ 	.byte	0x04, 0x0a
        /*008a*/ 	.short	(.L_45 - .L_44)
	.align		4
.L_44:
        /*008c*/ 	.word	index@(.nv.constant0._Z28kernel_preproc_hwc3_bgr8_zp1PfPKhiiii)
        /*0090*/ 	.short	0x0380
        /*0092*/ 	.short	0x0020


	//----- nvinfo : EIATTR_SW_WAR
	.align		4
.L_45:
        /*0094*/ 	.byte	0x04, 0x36
        /*0096*/ 	.short	(.L_47 - .L_46)
.L_46:
        /*0098*/ 	.word	0x00000008
.L_47:


//--------------------- .nv.callgraph             --------------------------
	.section	.nv.callgraph,"",@"SHT_CUDA_CALLGRAPH"
	.align	4
	.sectionentsize	8
	.align		4
        /*0000*/ 	.word	0x00000000
	.align		4
        /*0004*/ 	.word	0xffffffff
	.align		4
        /*0008*/ 	.word	0x00000000
	.align		4
        /*000c*/ 	.word	0xfffffffe
	.align		4
        /*0010*/ 	.word	0x00000000
	.align		4
        /*0014*/ 	.word	0xfffffffd
	.align		4
        /*0018*/ 	.word	0x00000000
	.align		4
        /*001c*/ 	.word	0xfffffffc


//--------------------- .text._Z6matmulPfPKfS1_i  --------------------------
	.section	.text._Z6matmulPfPKfS1_i,"ax",@progbits
	.align	128
        .global         _Z6matmulPfPKfS1_i
        .type           _Z6matmulPfPKfS1_i,@function
        .size           _Z6matmulPfPKfS1_i,(.L_x_4 - _Z6matmulPfPKfS1_i)
        .other          _Z6matmulPfPKfS1_i,@"STO_CUDA_ENTRY STV_DEFAULT"
_Z6matmulPfPKfS1_i:
.text._Z6matmulPfPKfS1_i:
[----:B------:R-:W-:Y:S01]  /*0000*/  LDC R1, c[0x0][0x37c] ;  /* 0x0000df00ff017b82 */ /* 0x000fe20000000800 */
[----:B------:R-:W0:Y:S07]  /*0010*/  S2R R5, SR_CTAID.Y ;  /* 0x0000000000057919 */ /* 0x000e2e0000002600 */
[----:B------:R-:W1:Y:S01]  /*0020*/  LDC R0, c[0x0][0x398] ;  /* 0x0000e600ff007b82 */ /* 0x000e620000000800 */
[----:B------:R-:W2:Y:S01]  /*0030*/  LDCU.64 UR8, c[0x0][0x358] ;  /* 0x00006b00ff0877ac */ /* 0x000ea20008000a00 */
[----:B------:R-:W-:Y:S01]  /*0040*/  HFMA2 R11, -RZ, RZ, 0, 0 ;  /* 0x00000000ff0b7431 */ /* 0x000fe200000001ff */
[----:B------:R-:W0:Y:S01]  /*0050*/  S2R R9, SR_TID.Y ;  /* 0x0000000000097919 */ /* 0x000e220000002200 */
[----:B------:R-:W3:Y:S04]  /*0060*/  S2R R7, SR_CTAID.X ;  /* 0x0000000000077919 */ /* 0x000ee80000002500 */
[----:B------:R-:W4:Y:S01]  /*0070*/  LDC.64 R22, c[0x0][0x380] ;  /* 0x0000e000ff167b82 */ /* 0x000f220000000a00 */
[----:B------:R-:W3:Y:S01]  /*0080*/  S2R R8, SR_TID.X ;  /* 0x0000000000087919 */ /* 0x000ee20000002100 */
[----:B-1----:R-:W-:-:S02]  /*0090*/  ISETP.GE.AND P0, PT, R0, 0x20, PT ;  /* 0x000000200000780c */ /* 0x002fc40003f06270 */
[----:B0-----:R-:W-:Y:S02]  /*00a0*/  LEA R5, R5, R9, 0x5 ;  /* 0x0000000905057211 */ /* 0x001fe400078e28ff */
[----:B---3--:R-:W-:-:S05]  /*00b0*/  LEA R2, R7, R8, 0x5 ;  /* 0x0000000807027211 */ /* 0x008fca00078e28ff */
[----:B------:R-:W-:-:S04]  /*00c0*/  IMAD R3, R5, R0, R2 ;  /* 0x0000000005037224 */ /* 0x000fc800078e0202 */
[----:B----4-:R-:W-:Y:S01]  /*00d0*/  IMAD.WIDE R22, R3, 0x4, R22 ;  /* 0x0000000403167825 */ /* 0x010fe200078e0216 */
[----:B--2---:R-:W-:Y:S06]  /*00e0*/  @!P0 BRA `(.L_x_0) ;  /* 0x0000000400a08947 */ /* 0x004fec0003800000 */
[----:B------:R-:W0:Y:S01]  /*00f0*/  S2UR UR6, SR_CgaCtaId ;  /* 0x00000000000679c3 */ /* 0x000e220000008800 */
[----:B------:R-:W-:Y:S01]  /*0100*/  UMOV UR4, 0x400 ;  /* 0x0000040000047882 */ /* 0x000fe20000000000 */
[----:B------:R-:W-:Y:S01]  /*0110*/  SHF.R.S32.HI R3, RZ, 0x1f, R0 ;  /* 0x0000001fff037819 */ /* 0x000fe20000011400 */
[----:B------:R-:W-:Y:S01]  /*0120*/  UIADD3 UR5, UPT, UPT, UR4, 0x1000, URZ ;  /* 0x0000100004057890 */ /* 0x000fe2000fffe0ff */
[-CC-:B------:R-:W-:Y:S01]  /*0130*/  IMAD R2, R9, R0.reuse, R8.reuse ;  /* 0x0000000009027224 */ /* 0x180fe200078e0208 */
[----:B------:R-:W-:Y:S02]  /*0140*/  MOV R11, RZ ;  /* 0x000000ff000b7202 */ /* 0x000fe40000000f00 */
[----:B------:R-:W-:Y:S01]  /*0150*/  LEA.HI R4, R3, R0, RZ, 0x5 ;  /* 0x0000000003047211 */ /* 0x000fe200078f28ff */
[----:B------:R-:W1:Y:S01]  /*0160*/  LDC.64 R20, c[0x0][0x388] ;  /* 0x0000e200ff147b82 */ /* 0x000e620000000a00 */
[----:B------:R-:W-:Y:S01]  /*0170*/  LEA R3, R7, R2, 0x5 ;  /* 0x0000000207037211 */ /* 0x000fe200078e28ff */
[----:B------:R-:W-:Y:S01]  /*0180*/  IMAD R2, R5, R0, R8 ;  /* 0x0000000005027224 */ /* 0x000fe200078e0208 */
[----:B------:R-:W-:-:S04]  /*0190*/  SHF.R.S32.HI R4, RZ, 0x5, R4 ;  /* 0x00000005ff047819 */ /* 0x000fc80000011404 */
[----:B------:R-:W-:Y:S01]  /*01a0*/  IADD3 R4, PT, PT, -R4, RZ, RZ ;  /* 0x000000ff04047210 */ /* 0x000fe20007ffe1ff */
[----:B------:R-:W2:Y:S01]  /*01b0*/  LDC.64 R18, c[0x0][0x390] ;  /* 0x0000e400ff127b82 */ /* 0x000ea20000000a00 */
[----:B0-----:R-:W-:Y:S02]  /*01c0*/  ULEA UR4, UR6, UR4, 0x18 ;  /* 0x0000000406047291 */ /* 0x001fe4000f8ec0ff */
[----:B------:R-:W-:-:S04]  /*01d0*/  ULEA UR5, UR6, UR5, 0x18 ;  /* 0x0000000506057291 */ /* 0x000fc8000f8ec0ff */
[C---:B------:R-:W-:Y:S02]  /*01e0*/  LEA R16, R9.reuse, UR4, 0x7 ;  /* 0x0000000409107c11 */ /* 0x040fe4000f8e38ff */
[C---:B------:R-:W-:Y:S02]  /*01f0*/  LEA R6, R8.reuse, UR5, 0x2 ;  /* 0x0000000508067c11 */ /* 0x040fe4000f8e10ff */
[----:B------:R-:W-:Y:S02]  /*0200*/  LEA R7, R8, R16, 0x2 ;  /* 0x0000001008077211 */ /* 0x000fe400078e10ff */
[----:B------:R-:W-:-:S07]  /*0210*/  LEA R5, R9, R6, 0x7 ;  /* 0x0000000609057211 */ /* 0x000fce00078e38ff */
.L_x_1:
[----:B-1----:R-:W-:-:S04]  /*0220*/  IMAD.WIDE R24, R2, 0x4, R20 ;  /* 0x0000000402187825 */ /* 0x002fc800078e0214 */
[----:B--2---:R-:W-:Y:S02]  /*0230*/  IMAD.WIDE.U32 R8, R3, 0x4, R18 ;  /* 0x0000000403087825 */ /* 0x004fe400078e0012 */
[----:B------:R-:W2:Y:S04]  /*0240*/  LDG.E R24, desc[UR8][R24.64] ;  /* 0x0000000818187981 */ /* 0x000ea8000c1e1900 */
[----:B------:R-:W3:Y:S01]  /*0250*/  LDG.E R26, desc[UR8][R8.64] ;  /* 0x00000008081a7981 */ /* 0x000ee2000c1e1900 */
[----:B------:R-:W-:Y:S02]  /*0260*/  IADD3 R4, PT, PT, R4, 0x1, RZ ;  /* 0x0000000104047810 */ /* 0x000fe40007ffe0ff */
[----:B------:R-:W-:Y:S02]  /*0270*/  IADD3 R2, PT, PT, R2, 0x20, RZ ;  /* 0x0000002002027810 */ /* 0x000fe40007ffe0ff */
[----:B------:R-:W-:-:S02]  /*0280*/  ISETP.NE.AND P0, PT, R4, RZ, PT ;  /* 0x000000ff0400720c */ /* 0x000fc40003f05270 */
[----:B------:R-:W-:Y:S01]  /*0290*/  LEA R3, R0, R3, 0x5 ;  /* 0x0000000300037211 */ /* 0x000fe200078e28ff */
[----:B--2---:R-:W-:Y:S04]  /*02a0*/  STS [R7], R24 ;  /* 0x0000001807007388 */ /* 0x004fe80000000800 */
[----:B---3--:R-:W-:Y:S01]  /*02b0*/  STS [R5], R26 ;  /* 0x0000001a05007388 */ /* 0x008fe20000000800 */
[----:B------:R-:W-:Y:S06]  /*02c0*/  BAR.SYNC.DEFER_BLOCKING 0x0 ;  /* 0x0000000000007b1d */ /* 0x000fec0000010000 */
[----:B------:R-:W-:Y:S04]  /*02d0*/  LDS R10, [R6] ;  /* 0x00000000060a7984 */ /* 0x000fe80000000800 */
[----:B------:R-:W0:Y:S04]  /*02e0*/  LDS.128 R12, [R16] ;  /* 0x00000000100c7984 */ /* 0x000e280000000c00 */
[----:B------:R-:W1:Y:S04]  /*02f0*/  LDS R27, [R6+0x80] ;  /* 0x00008000061b7984 */ /* 0x000e680000000800 */
[----:B------:R-:W2:Y:S04]  /*0300*/  LDS R17, [R6+0x100] ;  /* 0x0001000006117984 */ /* 0x000ea80000000800 */
[----:B------:R-:W3:Y:S04]  /*0310*/  LDS R29, [R6+0x180] ;  /* 0x00018000061d7984 */ /* 0x000ee80000000800 */
[----:B------:R-:W-:Y:S01]  /*0320*/  LDS R25, [R6+0x380] ;  /* 0x0003800006197984 */ /* 0x000fe20000000800 */
[----:B0-----:R-:W-:-:S03]  /*0330*/  FFMA R10, R12, R10, R11 ;  /* 0x0000000a0c0a7223 */ /* 0x001fc6000000000b */
[----:B------:R-:W-:Y:S01]  /*0340*/  LDS R12, [R6+0x280] ;  /* 0x00028000060c7984 */ /* 0x000fe20000000800 */
[----:B-1----:R-:W-:-:S03]  /*0350*/  FFMA R28, R27, R13, R10 ;  /* 0x0000000d1b1c7223 */ /* 0x002fc6000000000a */
[----:B------:R-:W-:Y:S01]  /*0360*/  LDS R13, [R6+0x200] ;  /* 0x00020000060d7984 */ /* 0x000fe20000000800 */
[----:B--2---:R-:W-:-:S03]  /*0370*/  FFMA R14, R17, R14, R28 ;  /* 0x0000000e110e7223 */ /* 0x004fc6000000001c */
[----:B------:R-:W0:Y:S01]  /*0380*/  LDS.128 R8, [R16+0x10] ;  /* 0x0000100010087984 */ /* 0x000e220000000c00 */
[----:B---3--:R-:W-:-:S03]  /*0390*/  FFMA R15, R29, R15, R14 ;  /* 0x0000000f1d0f7223 */ /* 0x008fc6000000000e */
[----:B------:R-:W1:Y:S01]  /*03a0*/  LDS R17, [R6+0x300] ;  /* 0x0003000006117984 */ /* 0x000e620000000800 */
[----:B0-----:R-:W-:-:S03]  /*03b0*/  FFMA R13, R8, R13, R15 ;  /* 0x0000000d080d7223 */ /* 0x001fc6000000000f */
[----:B------:R-:W-:Y:S01]  /*03c0*/  LDS R8, [R6+0x480] ;  /* 0x0004800006087984 */ /* 0x000fe20000000800 */
[----:B------:R-:W-:-:S03]  /*03d0*/  FFMA R24, R12, R9, R13 ;  /* 0x000000090c187223 */ /* 0x000fc6000000000d */
[----:B------:R-:W-:Y:S01]  /*03e0*/  LDS R9, [R6+0x400] ;  /* 0x0004000006097984 */ /* 0x000fe20000000800 */
[----:B-1----:R-:W-:-:S03]  /*03f0*/  FFMA R10, R17, R10, R24 ;  /* 0x0000000a110a7223 */ /* 0x002fc60000000018 */
[----:B------:R-:W0:Y:S01]  /*0400*/  LDS.128 R12, [R16+0x20] ;  /* 0x00002000100c7984 */ /* 0x000e220000000c00 */
[----:B------:R-:W-:-:S03]  /*0410*/  FFMA R11, R25, R11, R10 ;  /* 0x0000000b190b7223 */ /* 0x000fc6000000000a */
[----:B------:R-:W1:Y:S04]  /*0420*/  LDS R17, [R6+0x500] ;  /* 0x0005000006117984 */ /* 0x000e680000000800 */
[----:B------:R-:W2:Y:S01]  /*0430*/  LDS R25, [R6+0x580] ;  /* 0x0005800006197984 */ /* 0x000ea20000000800 */
[----:B0-----:R-:W-:-:S03]  /*0440*/  FFMA R9, R12, R9, R11 ;  /* 0x000000090c097223 */ /* 0x001fc6000000000b */
[----:B------:R-:W-:Y:S01]  /*0450*/  LDS R12, [R6+0x680] ;  /* 0x00068000060c7984 */ /* 0x000fe20000000800 */
[----:B------:R-:W-:-:S03]  /*0460*/  FFMA R24, R8, R13, R9 ;  /* 0x0000000d08187223 */ /* 0x000fc60000000009 */
[----:B------:R-:W-:Y:S01]  /*0470*/  LDS R13, [R6+0x600] ;  /* 0x00060000060d7984 */ /* 0x000fe20000000800 */
[----:B-1----:R-:W-:-:S03]  /*0480*/  FFMA R14, R17, R14, R24 ;  /* 0x0000000e110e7223 */ /* 0x002fc60000000018 */
[----:B------:R-:W0:Y:S01]  /*0490*/  LDS.128 R8, [R16+0x30] ;  /* 0x0000300010087984 */ /* 0x000e220000000c00 */
[----:B--2---:R-:W-:-:S03]  /*04a0*/  FFMA R15, R25, R15, R14 ;  /* 0x0000000f190f7223 */ /* 0x004fc6000000000e */
        /* <DEDUP_REMOVED lines=19> */
[----:B------:R-:W-:Y:S04]  /*05e0*/  LDS R24, [R6+0xc80] ;  /* 0x000c800006187984 */ /* 0x000fe80000000800 */
[----:B------:R-:W-:Y:S01]  /*05f0*/  LDS R17, [R6+0xd00] ;  /* 0x000d000006117984 */ /* 0x000fe20000000800 */
[----:B0-----:R-:W-:-:S03]  /*0600*/  FFMA R13, R8, R13, R15 ;  /* 0x0000000d080d7223 */ /* 0x001fc6000000000f */
[----:B------:R-:W0:Y:S01]  /*0610*/  LDS R8, [R6+0xb80] ;  /* 0x000b800006087984 */ /* 0x000e220000000800 */
[----:B------:R-:W-:-:S03]  /*0620*/  FFMA R26, R12, R9, R13 ;  /* 0x000000090c1a7223 */ /* 0x000fc6000000000d */
[----:B------:R-:W-:Y:S01]  /*0630*/  LDS R9, [R6+0xc00] ;  /* 0x000c000006097984 */ /* 0x000fe20000000800 */
[----:B-1----:R-:W-:-:S03]  /*0640*/  FFMA R25, R25, R10, R26 ;  /* 0x0000000a19197223 */ /* 0x002fc6000000001a */
[----:B------:R-:W1:Y:S01]  /*0650*/  LDS.128 R12, [R16+0x60] ;  /* 0x00006000100c7984 */ /* 0x000e620000000c00 */
[----:B0-----:R-:W-:-:S03]  /*0660*/  FFMA R11, R8, R11, R25 ;  /* 0x0000000b080b7223 */ /* 0x001fc60000000019 */
[----:B------:R-:W-:Y:S01]  /*0670*/  LDS R25, [R6+0xf80] ;  /* 0x000f800006197984 */ /* 0x000fe20000000800 */
[----:B-1----:R-:W-:-:S03]  /*0680*/  FFMA R9, R12, R9, R11 ;  /* 0x000000090c097223 */ /* 0x002fc6000000000b */
[----:B------:R-:W0:Y:S01]  /*0690*/  LDS R12, [R6+0xd80] ;  /* 0x000d8000060c7984 */ /* 0x000e220000000800 */
[----:B------:R-:W-:-:S03]  /*06a0*/  FFMA R26, R24, R13, R9 ;  /* 0x0000000d181a7223 */ /* 0x000fc60000000009 */
[----:B------:R-:W-:Y:S01]  /*06b0*/  LDS R13, [R6+0xe00] ;  /* 0x000e0000060d7984 */ /* 0x000fe20000000800 */
[----:B------:R-:W-:-:S03]  /*06c0*/  FFMA R17, R17, R14, R26 ;  /* 0x0000000e11117223 */ /* 0x000fc6000000001a */
[----:B------:R-:W1:Y:S04]  /*06d0*/  LDS.128 R8, [R16+0x70] ;  /* 0x0000700010087984 */ /* 0x000e680000000c00 */
[----:B------:R-:W2:Y:S04]  /*06e0*/  LDS R24, [R6+0xe80] ;  /* 0x000e800006187984 */ /* 0x000ea80000000800 */
[----:B------:R-:W3:Y:S01]  /*06f0*/  LDS R14, [R6+0xf00] ;  /* 0x000f0000060e7984 */ /* 0x000ee20000000800 */
[----:B0-----:R-:W-:-:S04]  /*0700*/  FFMA R15, R12, R15, R17 ;  /* 0x0000000f0c0f7223 */ /* 0x001fc80000000011 */
[----:B-1----:R-:W-:-:S04]  /*0710*/  FFMA R13, R8, R13, R15 ;  /* 0x0000000d080d7223 */ /* 0x002fc8000000000f */
[----:B--2---:R-:W-:-:S04]  /*0720*/  FFMA R9, R24, R9, R13 ;  /* 0x0000000918097223 */ /* 0x004fc8000000000d */
[----:B---3--:R-:W-:-:S04]  /*0730*/  FFMA R10, R14, R10, R9 ;  /* 0x0000000a0e0a7223 */ /* 0x008fc80000000009 */
[----:B------:R-:W-:Y:S01]  /*0740*/  FFMA R11, R25, R11, R10 ;  /* 0x0000000b190b7223 */ /* 0x000fe2000000000a */
[----:B------:R-:W-:Y:S06]  /*0750*/  BAR.SYNC.DEFER_BLOCKING 0x0 ;  /* 0x0000000000007b1d */ /* 0x000fec0000010000 */
[----:B------:R-:W-:Y:S05]  /*0760*/  @P0 BRA `(.L_x_1) ;  /* 0xfffffff800ac0947 */ /* 0x000fea000383ffff */
.L_x_0:
[----:B------:R-:W-:Y:S01]  /*0770*/  STG.E desc[UR8][R22.64], R11 ;  /* 0x0000000b16007986 */ /* 0x000fe2000c101908 */
[----:B------:R-:W-:Y:S05]  /*0780*/  EXIT ;  /* 0x000000000000794d */ /* 0x000fea0003800000 */
.L_x_2:
[----:B------:R-:W-:-:S00]  /*0790*/  BRA `(.L_x_2) ;  /* 0xfffffffc00fc7947 */ /* 0x000fc0000383ffff */
[----:B------:R-:W-:-:S00]  /*07a0*/  NOP ;  /* 0x0000000000007918 */ /* 0x000fc00000000000 */
        /* <DEDUP_REMOVED lines=13> */
.L_x_4:


//--------------------- .text._Z28kernel_preproc_hwc3_bgr8_zp1PfPKhiiii --------------------------
	.section	.text._Z28kernel_preproc_hwc3_bgr8_zp1PfPKhiiii,"ax",@progbits
	.align	128
        .global         _Z28kernel_preproc_hwc3_bgr8_zp1PfPKhiiii
        .type           _Z28kernel_preproc_hwc3_bgr8_zp1PfPKhiiii,@function
        .size           _Z28kernel_preproc_hwc3_bgr8_zp1PfPKhiiii,(.L_x_5 - _Z28kernel_preproc_hwc3_bgr8_zp1PfPKhiiii)
        .other          _Z28kernel_preproc_hwc3_bgr8_zp1PfPKhiiii,@"STO_CUDA_ENTRY STV_DEFAULT"
_Z28kernel_preproc_hwc3_bgr8_zp1PfPKhiiii:
.text._Z28kernel_preproc_hwc3_bgr8_zp1PfPKhiiii:
[----:B------:R-:W-:Y:S01]  /*0000*/  LDC R1, c[0x0][0x37c] ;  /* 0x0000df00ff017b82 */ /* 0x000fe20000000800 */
[----:B------:R-:W0:Y:S07]  /*0010*/  S2R R0, SR_TID.X ;  /* 0x0000000000007919 */ /* 0x000e2e0000002100 */
[----:B------:R-:W0:Y:S01]  /*0020*/  S2UR UR4, SR_CTAID.X ;  /* 0x00000000000479c3 */ /* 0x000e220000002500 */
[----:B------:R-:W1:Y:S07]  /*0030*/  LDCU UR5, c[0x0][0x39c] ;  /* 0x00007380ff0577ac */ /* 0x000e6e0008000800 */
[----:B------:R-:W0:Y:S02]  /*0040*/  LDC R3, c[0x0][0x360] ;  /* 0x0000d800ff037b82 */ /* 0x000e240000000800 */
[----:B0-----:R-:W-:-:S05]  /*0050*/  IMAD R0, R3, UR4, R0 ;  /* 0x0000000403007c24 */ /* 0x001fca000f8e0200 */
[----:B-1----:R-:W-:-:S13]  /*0060*/  ISETP.GE.AND P0, PT, R0, UR5, PT ;  /* 0x0000000500007c0c */ /* 0x002fda000bf06270 */
[----:B------:R-:W-:Y:S05]  /*0070*/  @P0 EXIT ;  /* 0x000000000000094d */ /* 0x000fea0003800000 */
[----:B------:R-:W0:Y:S01]  /*0080*/  LDC R3, c[0x0][0x398] ;  /* 0x0000e600ff037b82 */ /* 0x000e220000000800 */
[----:B------:R-:W-:Y:S01]  /*0090*/  IABS R8, R0 ;  /* 0x0000000000087213 */ /* 0x000fe20000000000 */
[----:B------:R-:W1:Y:S01]  /*00a0*/  LDCU.64 UR6, c[0x0][0x388] ;  /* 0x00007100ff0677ac */ /* 0x000e620008000a00 */
[----:B------:R-:W2:Y:S05]  /*00b0*/  LDCU.64 UR4, c[0x0][0x358] ;  /* 0x00006b00ff0477ac */ /* 0x000eaa0008000a00 */
[----:B------:R-:W3:Y:S01]  /*00c0*/  LDC R2, c[0x0][0x394] ;  /* 0x0000e500ff027b82 */ /* 0x000ee20000000800 */
[----:B0-----:R-:W-:-:S04]  /*00d0*/  IABS R10, R3 ;  /* 0x00000003000a7213 */ /* 0x001fc80000000000 */
[----:B------:R-:W0:Y:S01]  /*00e0*/  I2F.RP R6, R10 ;  /* 0x0000000a00067306 */ /* 0x000e220000209400 */
[----:B---3--:R-:W-:-:S07]  /*00f0*/  IABS R12, R2 ;  /* 0x00000002000c7213 */ /* 0x008fce0000000000 */
[----:B0-----:R-:W0:Y:S02]  /*0100*/  MUFU.RCP R6, R6 ;  /* 0x0000000600067308 */ /* 0x001e240000001000 */
[----:B0-----:R-:W-:Y:S01]  /*0110*/  VIADD R4, R6, 0xffffffe ;  /* 0x0ffffffe06047836 */ /* 0x001fe20000000000 */
[----:B------:R-:W-:-:S05]  /*0120*/  LOP3.LUT R6, R0, R3, RZ, 0x3c, !PT ;  /* 0x0000000300067212 */ /* 0x000fca00078e3cff */
[----:B------:R0:W3:Y:S01]  /*0130*/  F2I.FTZ.U32.TRUNC.NTZ R5, R4 ;  /* 0x0000000400057305 */ /* 0x0000e2000021f000 */
[----:B------:R-:W-:Y:S01]  /*0140*/  ISETP.GE.AND P1, PT, R6, RZ, PT ;  /* 0x000000ff0600720c */ /* 0x000fe20003f26270 */
[----:B0-----:R-:W-:Y:S02]  /*0150*/  HFMA2 R4, -RZ, RZ, 0, 0 ;  /* 0x00000000ff047431 */ /* 0x001fe400000001ff */
[----:B---3--:R-:W-:-:S04]  /*0160*/  IMAD.MOV R7, RZ, RZ, -R5 ;  /* 0x000000ffff077224 */ /* 0x008fc800078e0a05 */
[----:B------:R-:W-:-:S04]  /*0170*/  IMAD R7, R7, R10, RZ ;  /* 0x0000000a07077224 */ /* 0x000fc800078e02ff */
[----:B------:R-:W-:Y:S02]  /*0180*/  IMAD.HI.U32 R5, R5, R7, R4 ;  /* 0x0000000705057227 */ /* 0x000fe400078e0004 */
[----:B------:R-:W0:Y:S04]  /*0190*/  I2F.RP R7, R12 ;  /* 0x0000000c00077306 */ /* 0x000e280000209400 */
[----:B------:R-:W-:-:S04]  /*01a0*/  IMAD.HI.U32 R4, R5, R8, RZ ;  /* 0x0000000805047227 */ /* 0x000fc800078e00ff */
[----:B------:R-:W-:-:S04]  /*01b0*/  IMAD.MOV R5, RZ, RZ, -R4 ;  /* 0x000000ffff057224 */ /* 0x000fc800078e0a04 */
[C---:B------:R-:W-:Y:S01]  /*01c0*/  IMAD R5, R10.reuse, R5, R8 ;  /* 0x000000050a057224 */ /* 0x040fe200078e0208 */
[----:B0-----:R-:W0:Y:S04]  /*01d0*/  MUFU.RCP R7, R7 ;  /* 0x0000000700077308 */ /* 0x001e280000001000 */
[----:B------:R-:W-:-:S13]  /*01e0*/  ISETP.GT.U32.AND P2, PT, R10, R5, PT ;  /* 0x000000050a00720c */ /* 0x000fda0003f44070 */
[----:B------:R-:W-:Y:S01]  /*01f0*/  @!P2 IMAD.IADD R5, R5, 0x1, -R10 ;  /* 0x000000010505a824 */ /* 0x000fe200078e0a0a */
[----:B0-----:R-:W-:Y:S01]  /*0200*/  IADD3 R8, PT, PT, R7, 0xffffffe, RZ ;  /* 0x0ffffffe07087810 */ /* 0x001fe20007ffe0ff */
[----:B------:R-:W-:Y:S01]  /*0210*/  @!P2 VIADD R4, R4, 0x1 ;  /* 0x000000010404a836 */ /* 0x000fe20000000000 */
[----:B------:R-:W-:Y:S02]  /*0220*/  ISETP.NE.AND P2, PT, R3, RZ, PT ;  /* 0x000000ff0300720c */ /* 0x000fe40003f45270 */
[----:B------:R-:W-:Y:S02]  /*0230*/  ISETP.GE.U32.AND P0, PT, R5, R10, PT ;  /* 0x0000000a0500720c */ /* 0x000fe40003f06070 */
[----:B------:R-:W0:Y:S11]  /*0240*/  F2I.FTZ.U32.TRUNC.NTZ R5, R8 ;  /* 0x0000000800057305 */ /* 0x000e36000021f000 */
[----:B------:R-:W-:-:S02]  /*0250*/  @P0 IADD3 R4, PT, PT, R4, 0x1, RZ ;  /* 0x0000000104040810 */ /* 0x000fc40007ffe0ff */
[----:B0-----:R-:W-:-:S03]  /*0260*/  IADD3 R7, PT, PT, RZ, -R5, RZ ;  /* 0x80000005ff077210 */ /* 0x001fc60007ffe0ff */
[----:B------:R-:W-:Y:S01]  /*0270*/  IMAD.MOV.U32 R11, RZ, RZ, R4 ;  /* 0x000000ffff0b7224 */ /* 0x000fe200078e0004 */
[----:B------:R-:W-:-:S03]  /*0280*/  MOV R4, RZ ;  /* 0x000000ff00047202 */ /* 0x000fc60000000f00 */
[----:B------:R-:W-:Y:S01]  /*0290*/  @!P1 IMAD.MOV R11, RZ, RZ, -R11 ;  /* 0x000000ffff0b9224 */ /* 0x000fe200078e0a0b */
[----:B------:R-:W-:Y:S01]  /*02a0*/  @!P2 LOP3.LUT R11, RZ, R3, RZ, 0x33, !PT ;  /* 0x00000003ff0ba212 */ /* 0x000fe200078e33ff */
[----:B------:R-:W-:-:S03]  /*02b0*/  IMAD R7, R7, R12, RZ ;  /* 0x0000000c07077224 */ /* 0x000fc600078e02ff */
[----:B------:R-:W-:Y:S01]  /*02c0*/  IABS R6, R11 ;  /* 0x0000000b00067213 */ /* 0x000fe20000000000 */
[----:B------:R-:W-:-:S04]  /*02d0*/  IMAD.HI.U32 R4, R5, R7, R4 ;  /* 0x0000000705047227 */ /* 0x000fc800078e0004 */
[----:B------:R-:W-:-:S04]  /*02e0*/  IMAD.MOV.U32 R5, RZ, RZ, R6 ;  /* 0x000000ffff057224 */ /* 0x000fc800078e0006 */
[----:B------:R-:W-:-:S05]  /*02f0*/  IMAD.HI.U32 R4, R4, R5, RZ ;  /* 0x0000000504047227 */ /* 0x000fca00078e00ff */
[----:B------:R-:W-:-:S05]  /*0300*/  IADD3 R6, PT, PT, -R4, RZ, RZ ;  /* 0x000000ff04067210 */ /* 0x000fca0007ffe1ff */
[----:B------:R-:W-:Y:S01]  /*0310*/  IMAD R5, R12, R6, R5 ;  /* 0x000000060c057224 */ /* 0x000fe200078e0205 */
[----:B------:R-:W-:-:S04]  /*0320*/  IADD3 R6, PT, PT, -R11, RZ, RZ ;  /* 0x000000ff0b067210 */ /* 0x000fc80007ffe1ff */
[----:B------:R-:W-:Y:S01]  /*0330*/  ISETP.GT.U32.AND P2, PT, R12, R5, PT ;  /* 0x000000050c00720c */ /* 0x000fe20003f44070 */
[----:B------:R-:W-:-:S12]  /*0340*/  IMAD R6, R3, R6, R0 ;  /* 0x0000000603067224 */ /* 0x000fd800078e0200 */
[----:B------:R-:W-:Y:S01]  /*0350*/  @!P2 IMAD.IADD R5, R5, 0x1, -R12 ;  /* 0x000000010505a824 */ /* 0x000fe200078e0a0c */
[----:B------:R-:W-:Y:S02]  /*0360*/  @!P2 IADD3 R4, PT, PT, R4, 0x1, RZ ;  /* 0x000000010404a810 */ /* 0x000fe40007ffe0ff */
[----:B------:R-:W-:Y:S02]  /*0370*/  ISETP.NE.AND P2, PT, R2, RZ, PT ;  /* 0x000000ff0200720c */ /* 0x000fe40003f45270 */
[----:B------:R-:W-:Y:S02]  /*0380*/  ISETP.GE.U32.AND P0, PT, R5, R12, PT ;  /* 0x0000000c0500720c */ /* 0x000fe40003f06070 */
[----:B------:R-:W-:-:S04]  /*0390*/  LOP3.LUT R5, R11, R2, RZ, 0x3c, !PT ;  /* 0x000000020b057212 */ /* 0x000fc800078e3cff */
[----:B------:R-:W-:-:S07]  /*03a0*/  ISETP.GE.AND P1, PT, R5, RZ, PT ;  /* 0x000000ff0500720c */ /* 0x000fce0003f26270 */
[----:B------:R-:W-:-:S06]  /*03b0*/  @P0 VIADD R4, R4, 0x1 ;  /* 0x0000000104040836 */ /* 0x000fcc0000000000 */
[----:B------:R-:W-:Y:S02]  /*03c0*/  @!P1 IADD3 R4, PT, PT, -R4, RZ, RZ ;  /* 0x000000ff04049210 */ /* 0x000fe40007ffe1ff */
[----:B------:R-:W-:-:S05]  /*03d0*/  @!P2 LOP3.LUT R4, RZ, R2, RZ, 0x33, !PT ;  /* 0x00000002ff04a212 */ /* 0x000fca00078e33ff */
[----:B------:R-:W-:-:S04]  /*03e0*/  IMAD.HI R5, R4, 0x55555556, RZ ;  /* 0x5555555604057827 */ /* 0x000fc800078e02ff */
[----:B------:R-:W-:Y:S01]  /*03f0*/  IMAD.MOV R9, RZ, RZ, -R4 ;  /* 0x000000ffff097224 */ /* 0x000fe200078e0a04 */
[----:B------:R-:W-:-:S03]  /*0400*/  LEA.HI R7, R5, R5, RZ, 0x1 ;  /* 0x0000000505077211 */ /* 0x000fc600078f08ff */
[----:B------:R-:W-:-:S04]  /*0410*/  IMAD R5, R2, R9, R11 ;  /* 0x0000000902057224 */ /* 0x000fc800078e020b */
[C---:B------:R-:W-:Y:S02]  /*0420*/  IMAD R2, R7.reuse, R2, R5 ;  /* 0x0000000207027224 */ /* 0x040fe400078e0205 */
[----:B------:R-:W-:Y:S02]  /*0430*/  IMAD R7, R7, 0x3, -R4 ;  /* 0x0000000307077824 */ /* 0x000fe400078e0a04 */
[----:B------:R-:W-:-:S04]  /*0440*/  IMAD R2, R2, R3, R6 ;  /* 0x0000000302027224 */ /* 0x000fc800078e0206 */
[----:B------:R-:W-:-:S05]  /*0450*/  IMAD R2, R2, 0x3, R7 ;  /* 0x0000000302027824 */ /* 0x000fca00078e0207 */
[----:B-1----:R-:W-:-:S04]  /*0460*/  IADD3 R4, P0, PT, R2, UR6, RZ ;  /* 0x0000000602047c10 */ /* 0x002fc8000ff1e0ff */
[----:B------:R-:W-:Y:S02]  /*0470*/  LEA.HI.X.SX32 R5, R2, UR7, 0x1, P0 ;  /* 0x0000000702057c11 */ /* 0x000fe400080f0eff */
[----:B------:R-:W0:Y:S03]  /*0480*/  LDC.64 R2, c[0x0][0x380] ;  /* 0x0000e000ff027b82 */ /* 0x000e260000000a00 */
[----:B--2---:R-:W2:Y:S01]  /*0490*/  LDG.E.U8 R4, desc[UR4][R4.64+0x2] ;  /* 0x0000020404047981 */ /* 0x004ea2000c1e1100 */
[----:B0-----:R-:W-:Y:S01]  /*04a0*/  IMAD.WIDE R2, R0, 0x4, R2 ;  /* 0x0000000400027825 */ /* 0x001fe200078e0202 */
[----:B--2---:R-:W-:-:S05]  /*04b0*/  I2FP.F32.U32 R7, R4 ;  /* 0x0000000400077245 */ /* 0x004fca0000201000 */
[----:B------:R-:W-:Y:S01]  /*04c0*/  STG.E desc[UR4][R2.64], R7 ;  /* 0x0000000702007986 */ /* 0x000fe2000c101904 */
[----:B------:R-:W-:Y:S05]  /*04d0*/  EXIT ;  /* 0x000000000000794d */ /* 0x000fea0003800000 */
.L_x_3:
        /* <DEDUP_REMOVED lines=10> */
.L_x_5:


//--------------------- .nv.shared._Z6matmulPfPKfS1_i --------------------------
	.section	.nv.shared._Z6matmulPfPKfS1_i,"aw",@nobits
	.sectionflags	@""
	.align	4
.nv.shared._Z6matmulPfPKfS1_i:
	.zero		9216


//--------------------- .nv.shared.reserved.0     --------------------------
	.section	.nv.shared.reserved.0,"aw",@nobits
	.weak		__nv_reservedSMEM_offset_0_alias
	.size		__nv_reservedSMEM_offset_0_alias, 0, 64
	.other		__nv_reservedSMEM_offset_0_alias,@"STO_CUDA_RESERVED_SHARED STV_DEFAULT"
__nv_reservedSMEM_offset_0_alias:
	.zero		0
	.zero		64


//--------------------- .nv.constant0._Z6matmulPfPKfS1_i --------------------------
	.section	.nv.constant0._Z6matmulPfPKfS1_i,"a",@progbits
	.sectionflags	@""
	.align	4
.nv.constant0._Z6matmulPfPKfS1_i:
	.zero		924


//--------------------- .nv.constant0._Z28kernel_preproc_hwc3_bgr8_zp1PfPKhiiii --------------------------
	.section	.nv.constant0._Z28kernel_preproc_hwc3_bgr8_zp1PfPKhiiii,"a",@progbits
	.sectionflags	@""
	.align	4
.nv.constant0._Z28kernel_preproc_hwc3_bgr8_zp1PfPKhiiii:
	.zero		928


//--------------------- SYMBOLS --------------------------

	.type		.nv.reservedSmem.offset0,@object
	.size		.nv.reservedSmem.offset0,0x4
	.type		.nv.reservedSmem.cap,@object
	.size		.nv.reservedSmem.cap,0x4
